//
// Generated by NVIDIA NVVM Compiler
//
// Compiler Build ID: CL-36424714
// Cuda compilation tools, release 13.0, V13.0.88
// Based on NVVM 20.0.0
//

.version 9.0
.target sm_100
.address_size 64

	// .globl	_Z14hello_from_gpuv
.extern .func  (.param .b32 func_retval0) vprintf
(
	.param .b64 vprintf_param_0,
	.param .b64 vprintf_param_1
)
;
.global .align 1 .b8 $str[44] = {72, 101, 108, 108, 111, 32, 102, 114, 111, 109, 32, 105, 110, 95, 100, 101, 118, 105, 99, 101, 95, 102, 110, 40, 41, 32, 105, 110, 32, 71, 80, 85, 32, 116, 104, 114, 101, 97, 100, 32, 37, 100, 10};
.global .align 1 .b8 $str$1[26] = {72, 101, 108, 108, 111, 32, 102, 114, 111, 109, 32, 71, 80, 85, 32, 116, 104, 114, 101, 97, 100, 32, 37, 100, 10};

.visible .entry _Z14hello_from_gpuv()
{
	.local .align 8 .b8 	__local_depot0[16];
	.reg .b64 	%SP;
	.reg .b64 	%SPL;
	.reg .b32 	%r<6>;
	.reg .b64 	%rd<9>;

	mov.u64 	%SPL, __local_depot0;
	cvta.local.u64 	%SP, %SPL;
	add.u64 	%rd1, %SP, 0;
	add.u64 	%rd2, %SPL, 0;
	add.u64 	%rd3, %SP, 8;
	add.u64 	%rd4, %SPL, 8;
	mov.u32 	%r1, %tid.x;
	st.local.u32 	[%rd4], %r1;
	mov.u64 	%rd5, $str$1;
	cvta.global.u64 	%rd6, %rd5;
	{ // callseq 0, 0
	.param .b64 param0;
	st.param.b64 	[param0], %rd6;
	.param .b64 param1;
	st.param.b64 	[param1], %rd3;
	.param .b32 retval0;
	call.uni (retval0), 
	vprintf, 
	(
	param0, 
	param1
	);
	ld.param.b32 	%r2, [retval0];
	} // callseq 0
	st.local.u32 	[%rd2], %r1;
	mov.u64 	%rd7, $str;
	cvta.global.u64 	%rd8, %rd7;
	{ // callseq 1, 0
	.param .b64 param0;
	st.param.b64 	[param0], %rd8;
	.param .b64 param1;
	st.param.b64 	[param1], %rd1;
	.param .b32 retval0;
	call.uni (retval0), 
	vprintf, 
	(
	param0, 
	param1
	);
	ld.param.b32 	%r4, [retval0];
	} // callseq 1
	ret;

}


// ===== COMPILED SASS (sm_100) =====

	.target	sm_100

	.elftype	@"ET_EXEC"


//--------------------- .note.nv.tkinfo           --------------------------
	.section	.note.nv.tkinfo,"",@"SHT_NOTE"
	.sectionflags	@"SHF_NOTE_NV_TKINFO"
	.tkinfo
        /*0018*/ 	.word	0x00000002
        /*0030*/ 	.string	""
        /*0030*/ 	.string	"ptxas"
        /*0030*/ 	.string	"Cuda compilation tools, release 13.0, V13.0.88"
        /*0030*/ 	.string	"Build cuda_13.0.r13.0/compiler.36424714_0"
        /*0030*/ 	.string	"-arch sm_100 -m 64 "



//--------------------- .note.nv.cuinfo           --------------------------
	.section	.note.nv.cuinfo,"",@"SHT_NOTE"
	.sectionflags	@"SHF_NOTE_NV_CUINFO"
        /*0018*/ 	.short	0x0002
        /*001a*/ 	.short	0x0064
        /*001c*/ 	.short	0x0082
	.zero		2


//--------------------- .nv.info                  --------------------------
	.section	.nv.info,"",@"SHT_CUDA_INFO"
	.align	4


	//----- nvinfo : EIATTR_REGCOUNT
	.align		4
        /*0000*/ 	.byte	0x04, 0x2f
        /*0002*/ 	.short	(.L_3 - .L_2)
	.align		4
.L_2:
        /*0004*/ 	.word	index@(_Z14hello_from_gpuv)
        /*0008*/ 	.word	0x00000018


	//----- nvinfo : EIATTR_FRAME_SIZE
	.align		4
.L_3:
        /*000c*/ 	.byte	0x04, 0x11
        /*000e*/ 	.short	(.L_5 - .L_4)
	.align		4
.L_4:
        /*0010*/ 	.word	index@(_Z14hello_from_gpuv)
        /*0014*/ 	.word	0x00000010


	//----- nvinfo : EIATTR_MIN_STACK_SIZE
	.align		4
.L_5:
        /*0018*/ 	.byte	0x04, 0x12
        /*001a*/ 	.short	(.L_7 - .L_6)
	.align		4
.L_6:
        /*001c*/ 	.word	index@(_Z14hello_from_gpuv)
        /*0020*/ 	.word	0x00000010
.L_7:


//--------------------- .nv.compat                --------------------------
	.section	.nv.compat,"",@"SHT_CUDA_COMPAT_INFO"
	.align	4
        /*0000*/ 	.byte	0x02, 0x09, 0x00, 0x00, 0x02, 0x02, 0x01, 0x00, 0x02, 0x05, 0x05, 0x00, 0x03, 0x07, 0x01, 0x01
        /*0010*/ 	.byte	0x02, 0x03, 0x00, 0x00, 0x02, 0x06, 0x01, 0x00, 0x04, 0x0b, 0x08, 0x00, 0x09, 0x00, 0x00, 0x00
        /*0020*/ 	.byte	0x00, 0x00, 0x00, 0x00


//--------------------- .nv.info._Z14hello_from_gpuv --------------------------
	.section	.nv.info._Z14hello_from_gpuv,"",@"SHT_CUDA_INFO"
	.sectionflags	@""
	.align	4


	//----- nvinfo : EIATTR_CUDA_API_VERSION
	.align		4
        /*0000*/ 	.byte	0x04, 0x37
        /*0002*/ 	.short	(.L_9 - .L_8)
.L_8:
        /*0004*/ 	.word	0x00000082


	//----- nvinfo : EIATTR_SPARSE_MMA_MASK
	.align		4
.L_9:
        /*0008*/ 	.byte	0x03, 0x50
        /*000a*/ 	.short	0x0000


	//----- nvinfo : EIATTR_MAXREG_COUNT
	.align		4
        /*000c*/ 	.byte	0x03, 0x1b
        /*000e*/ 	.short	0x00ff


	//----- nvinfo : EIATTR_EXTERNS
	.align		4
        /*0010*/ 	.byte	0x04, 0x0f
        /*0012*/ 	.short	(.L_11 - .L_10)


	//   ....[0]....
	.align		4
.L_10:
        /*0014*/ 	.word	index@(vprintf)


	//----- nvinfo : EIATTR_MERCURY_ISA_VERSION
	.align		4
.L_11:
        /*0018*/ 	.byte	0x03, 0x5f
        /*001a*/ 	.short	0x0101


	//----- nvinfo : EIATTR_VRC_CTA_INIT_COUNT
	.align		4
        /*001c*/ 	.byte	0x02, 0x4a
	.zero		1
	.zero		1


	//----- nvinfo : EIATTR_SYSCALL_OFFSETS
	.align		4
        /*0020*/ 	.byte	0x04, 0x46
        /*0022*/ 	.short	(.L_13 - .L_12)


	//   ....[0]....
.L_12:
        /*0024*/ 	.word	0x00000100


	//   ....[1]....
        /*0028*/ 	.word	0x00000190


	//----- nvinfo : EIATTR_EXIT_INSTR_OFFSETS
	.align		4
.L_13:
        /*002c*/ 	.byte	0x04, 0x1c
        /*002e*/ 	.short	(.L_15 - .L_14)


	//   ....[0]....
.L_14:
        /*0030*/ 	.word	0x000001a0


	//----- nvinfo : EIATTR_SW_WAR
	.align		4
.L_15:
        /*0034*/ 	.byte	0x04, 0x36
        /*0036*/ 	.short	(.L_17 - .L_16)
.L_16:
        /*0038*/ 	.word	0x00000008
.L_17:


//--------------------- .nv.callgraph             --------------------------
	.section	.nv.callgraph,"",@"SHT_CUDA_CALLGRAPH"
	.align	4
	.sectionentsize	8
	.align		4
        /*0000*/ 	.word	0x00000000
	.align		4
        /*0004*/ 	.word	0xffffffff
	.align		4
        /*0008*/ 	.word	index@(_Z14hello_from_gpuv)
	.align		4
        /*000c*/ 	.word	index@(vprintf)
	.align		4
        /*0010*/ 	.word	0x00000000
	.align		4
        /*0014*/ 	.word	0xfffffffe
	.align		4
        /*0018*/ 	.word	0x00000000
	.align		4
        /*001c*/ 	.word	0xfffffffd
	.align		4
        /*0020*/ 	.word	0x00000000
	.align		4
        /*0024*/ 	.word	0xfffffffc


//--------------------- .nv.constant4             --------------------------
	.section	.nv.constant4,"a",@progbits
	.align	8
	.align		8
.nv.constant4:
        /*0000*/ 	.dword	vprintf
	.align		8
        /*0008*/ 	.dword	$str
	.align		8
        /*0010*/ 	.dword	$str$1


//--------------------- .text._Z14hello_from_gpuv --------------------------
	.section	.text._Z14hello_from_gpuv,"ax",@progbits
	.align	128
        .global         _Z14hello_from_gpuv
        .type           _Z14hello_from_gpuv,@function
        .size           _Z14hello_from_gpuv,(.L_x_3 - _Z14hello_from_gpuv)
        .other          _Z14hello_from_gpuv,@"STO_CUDA_ENTRY STV_DEFAULT"
_Z14hello_from_gpuv:
.text._Z14hello_from_gpuv:
[----:B------:R-:W0:Y:S01]  /*0000*/  LDC R1, c[0x0][0x37c] ;  /* 0x0000df00ff017b82 */ /* 0x000e220000000800 */
[----:B------:R-:W1:Y:S01]  /*0010*/  S2R R16, SR_TID.X ;  /* 0x0000000000107919 */ /* 0x000e620000002100 */
[----:B------:R-:W2:Y:S01]  /*0020*/  LDCU UR4, c[0x0][0x2f8] ;  /* 0x00005f00ff0477ac */ /* 0x000ea20008000800 */
[----:B0-----:R-:W-:Y:S01]  /*0030*/  VIADD R1, R1, 0xfffffff0 ;  /* 0xfffffff001017836 */ /* 0x001fe20000000000 */
[----:B------:R-:W-:Y:S01]  /*0040*/  MOV R2, 0x0 ;  /* 0x0000000000027802 */ /* 0x000fe20000000f00 */
[----:B------:R-:W0:Y:S03]  /*0050*/  LDCU UR5, c[0x0][0x2fc] ;  /* 0x00005f80ff0577ac */ /* 0x000e260008000800 */
[----:B------:R3:W4:Y:S01]  /*0060*/  LDC.64 R8, c[0x4][R2] ;  /* 0x0100000002087b82 */ /* 0x0007220000000a00 */
[----:B------:R-:W5:Y:S01]  /*0070*/  LDCU.64 UR6, c[0x4][0x10] ;  /* 0x01000200ff0677ac */ /* 0x000f620008000a00 */
[----:B--2---:R-:W-:-:S04]  /*0080*/  IADD3 R17, P0, PT, R1, UR4, RZ ;  /* 0x0000000401117c10 */ /* 0x004fc8000ff1e0ff */
[----:B------:R-:W-:Y:S01]  /*0090*/  IADD3 R6, P1, PT, R17, 0x8, RZ ;  /* 0x0000000811067810 */ /* 0x000fe20007f3e0ff */
[----:B0-----:R-:W-:Y:S02]  /*00a0*/  IMAD.X R18, RZ, RZ, UR5, P0 ;  /* 0x00000005ff127e24 */ /* 0x001fe400080e06ff */
[----:B-----5:R-:W-:Y:S01]  /*00b0*/  IMAD.U32 R4, RZ, RZ, UR6 ;  /* 0x00000006ff047e24 */ /* 0x020fe2000f8e00ff */
[----:B------:R-:W-:Y:S01]  /*00c0*/  MOV R5, UR7 ;  /* 0x0000000700057c02 */ /* 0x000fe20008000f00 */
[----:B------:R-:W-:Y:S01]  /*00d0*/  IMAD.X R7, RZ, RZ, R18, P1 ;  /* 0x000000ffff077224 */ /* 0x000fe200008e0612 */
[----:B-1----:R3:W-:Y:S07]  /*00e0*/  STL [R1+0x8], R16 ;  /* 0x0000081001007387 */ /* 0x0027ee0000100800 */
[----:B------:R-:W-:-:S07]  /*00f0*/  LEPC R20, `(.L_x_0) ;  /* 0x000000001014794e */ /* 0x000fce0000000000 */
[----:B---34-:R-:W-:Y:S05]  /*0100*/  CALL.ABS.NOINC R8 ;  /* 0x0000000008007343 */ /* 0x018fea0003c00000 */
.L_x_0:
[----:B------:R0:W-:Y:S01]  /*0110*/  STL [R1], R16 ;  /* 0x0000001001007387 */ /* 0x0001e20000100800 */
[----:B------:R-:W1:Y:S01]  /*0120*/  LDC.64 R2, c[0x4][R2] ;  /* 0x0100000002027b82 */ /* 0x000e620000000a00 */
[----:B------:R-:W2:Y:S01]  /*0130*/  LDCU.64 UR4, c[0x4][0x8] ;  /* 0x01000100ff0477ac */ /* 0x000ea20008000a00 */
[----:B------:R-:W-:Y:S01]  /*0140*/  IMAD.MOV.U32 R6, RZ, RZ, R17 ;  /* 0x000000ffff067224 */ /* 0x000fe200078e0011 */
[----:B------:R-:W-:Y:S01]  /*0150*/  MOV R7, R18 ;  /* 0x0000001200077202 */ /* 0x000fe20000000f00 */
[----:B--2---:R-:W-:Y:S01]  /*0160*/  IMAD.U32 R4, RZ, RZ, UR4 ;  /* 0x00000004ff047e24 */ /* 0x004fe2000f8e00ff */
[----:B0-----:R-:W-:-:S07]  /*0170*/  MOV R5, UR5 ;  /* 0x0000000500057c02 */ /* 0x001fce0008000f00 */
[----:B------:R-:W-:-:S07]  /*0180*/  LEPC R20, `(.L_x_1) ;  /* 0x000000001014794e */ /* 0x000fce0000000000 */
[----:B-1----:R-:W-:Y:S05]  /*0190*/  CALL.ABS.NOINC R2 ;  /* 0x0000000002007343 */ /* 0x002fea0003c00000 */
.L_x_1:
[----:B------:R-:W-:Y:S05]  /*01a0*/  EXIT ;  /* 0x000000000000794d */ /* 0x000fea0003800000 */
.L_x_2:
[----:B------:R-:W-:-:S00]  /*01b0*/  BRA `(.L_x_2) ;  /* 0xfffffffc00fc7947 */ /* 0x000fc0000383ffff */
[----:B------:R-:W-:-:S00]  /*01c0*/  NOP ;  /* 0x0000000000007918 */ /* 0x000fc00000000000 */
        /* <DEDUP_REMOVED lines=11> */
.L_x_3:


//--------------------- .nv.global.init           --------------------------
	.section	.nv.global.init,"aw",@progbits
.nv.global.init:
	.type		$str$1,@object
	.size		$str$1,($str - $str$1)
$str$1:
        /*0000*/ 	.byte	0x48, 0x65, 0x6c, 0x6c, 0x6f, 0x20, 0x66, 0x72, 0x6f, 0x6d, 0x20, 0x47, 0x50, 0x55, 0x20, 0x74
        /*0010*/ 	.byte	0x68, 0x72, 0x65, 0x61, 0x64, 0x20, 0x25, 0x64, 0x0a, 0x00
	.type		$str,@object
	.size		$str,(.L_0 - $str)
$str:
        /*001a*/ 	.byte	0x48, 0x65, 0x6c, 0x6c, 0x6f, 0x20, 0x66, 0x72, 0x6f, 0x6d, 0x20, 0x69, 0x6e, 0x5f, 0x64, 0x65
        /*002a*/ 	.byte	0x76, 0x69, 0x63, 0x65, 0x5f, 0x66, 0x6e, 0x28, 0x29, 0x20, 0x69, 0x6e, 0x20, 0x47, 0x50, 0x55
        /*003a*/ 	.byte	0x20, 0x74, 0x68, 0x72, 0x65, 0x61, 0x64, 0x20, 0x25, 0x64, 0x0a, 0x00
.L_0:


//--------------------- .nv.shared.reserved.0     --------------------------
	.section	.nv.shared.reserved.0,"aw",@nobits
	.weak		__nv_reservedSMEM_offset_0_alias
	.size		__nv_reservedSMEM_offset_0_alias, 0, 64
	.other		__nv_reservedSMEM_offset_0_alias,@"STO_CUDA_RESERVED_SHARED STV_DEFAULT"
__nv_reservedSMEM_offset_0_alias:
	.zero		0
	.zero		64


//--------------------- .nv.constant0._Z14hello_from_gpuv --------------------------
	.section	.nv.constant0._Z14hello_from_gpuv,"a",@progbits
	.sectionflags	@""
	.align	4
.nv.constant0._Z14hello_from_gpuv:
	.zero		896


//--------------------- SYMBOLS --------------------------

	.type		.nv.reservedSmem.offset0,@object
	.size		.nv.reservedSmem.offset0,0x4
	.type		vprintf,@function
